//
// Generated by NVIDIA NVVM Compiler
//
// Compiler Build ID: CL-36424714
// Cuda compilation tools, release 13.0, V13.0.88
// Based on NVVM 20.0.0
//

.version 9.0
.target sm_100
.address_size 64

	// .globl	_Z7reduce1ILj32768EEvPfS0_
// _ZZ7reduce1ILj32768EEvPfS0_E13wrapLevelSums has been demoted

.visible .entry _Z7reduce1ILj32768EEvPfS0_(
	.param .u64 .ptr .align 1 _Z7reduce1ILj32768EEvPfS0__param_0,
	.param .u64 .ptr .align 1 _Z7reduce1ILj32768EEvPfS0__param_1
)
{
	.reg .pred 	%p<16>;
	.reg .b32 	%r<38>;
	.reg .b32 	%f<60>;
	.reg .b64 	%rd<13>;
	// demoted variable
	.shared .align 4 .b8 _ZZ7reduce1ILj32768EEvPfS0_E13wrapLevelSums[128];
	ld.param.u64 	%rd5, [_Z7reduce1ILj32768EEvPfS0__param_0];
	ld.param.u64 	%rd4, [_Z7reduce1ILj32768EEvPfS0__param_1];
	cvta.to.global.u64 	%rd6, %rd5;
	mov.u32 	%r1, %tid.x;
	mov.u32 	%r2, %ctaid.x;
	shl.b32 	%r7, %r2, 15;
	or.b32  	%r8, %r1, %r7;
	mul.wide.u32 	%rd7, %r8, 4;
	add.s64 	%rd8, %rd7, %rd6;
	add.s64 	%rd12, %rd8, 8192;
	mov.f32 	%f58, 0f00000000;
	mov.b32 	%r37, 0;
$L__BB0_1:
	ld.global.f32 	%f8, [%rd12+-8192];
	add.f32 	%f9, %f58, %f8;
	ld.global.f32 	%f10, [%rd12+-7168];
	add.f32 	%f11, %f9, %f10;
	ld.global.f32 	%f12, [%rd12+-6144];
	add.f32 	%f13, %f11, %f12;
	ld.global.f32 	%f14, [%rd12+-5120];
	add.f32 	%f15, %f13, %f14;
	ld.global.f32 	%f16, [%rd12+-4096];
	add.f32 	%f17, %f15, %f16;
	ld.global.f32 	%f18, [%rd12+-3072];
	add.f32 	%f19, %f17, %f18;
	ld.global.f32 	%f20, [%rd12+-2048];
	add.f32 	%f21, %f19, %f20;
	ld.global.f32 	%f22, [%rd12+-1024];
	add.f32 	%f23, %f21, %f22;
	ld.global.f32 	%f24, [%rd12];
	add.f32 	%f25, %f23, %f24;
	ld.global.f32 	%f26, [%rd12+1024];
	add.f32 	%f27, %f25, %f26;
	ld.global.f32 	%f28, [%rd12+2048];
	add.f32 	%f29, %f27, %f28;
	ld.global.f32 	%f30, [%rd12+3072];
	add.f32 	%f31, %f29, %f30;
	ld.global.f32 	%f32, [%rd12+4096];
	add.f32 	%f33, %f31, %f32;
	ld.global.f32 	%f34, [%rd12+5120];
	add.f32 	%f35, %f33, %f34;
	ld.global.f32 	%f36, [%rd12+6144];
	add.f32 	%f37, %f35, %f36;
	ld.global.f32 	%f38, [%rd12+7168];
	add.f32 	%f58, %f37, %f38;
	add.s32 	%r37, %r37, 16;
	add.s64 	%rd12, %rd12, 16384;
	setp.ne.s32 	%p1, %r37, 128;
	@%p1 bra 	$L__BB0_1;
	mov.b32 	%r9, %f58;
	shfl.sync.down.b32	%r10|%p2, %r9, 16, 31, -1;
	mov.b32 	%f39, %r10;
	add.f32 	%f40, %f58, %f39;
	mov.b32 	%r11, %f40;
	shfl.sync.down.b32	%r12|%p3, %r11, 8, 31, -1;
	mov.b32 	%f41, %r12;
	add.f32 	%f42, %f40, %f41;
	mov.b32 	%r13, %f42;
	shfl.sync.down.b32	%r14|%p4, %r13, 4, 31, -1;
	mov.b32 	%f43, %r14;
	add.f32 	%f44, %f42, %f43;
	mov.b32 	%r15, %f44;
	shfl.sync.down.b32	%r16|%p5, %r15, 2, 31, -1;
	mov.b32 	%f45, %r16;
	add.f32 	%f46, %f44, %f45;
	mov.b32 	%r17, %f46;
	shfl.sync.down.b32	%r18|%p6, %r17, 1, 31, -1;
	mov.b32 	%f47, %r18;
	add.f32 	%f3, %f46, %f47;
	and.b32  	%r5, %r1, 31;
	setp.ne.s32 	%p7, %r5, 0;
	@%p7 bra 	$L__BB0_4;
	shr.u32 	%r19, %r1, 3;
	mov.u32 	%r20, _ZZ7reduce1ILj32768EEvPfS0_E13wrapLevelSums;
	add.s32 	%r21, %r20, %r19;
	st.shared.f32 	[%r21], %f3;
$L__BB0_4:
	bar.sync 	0;
	setp.gt.u32 	%p8, %r1, 31;
	@%p8 bra 	$L__BB0_9;
	mov.u32 	%r22, %ntid.x;
	shr.u32 	%r23, %r22, 5;
	setp.ge.u32 	%p9, %r5, %r23;
	mov.f32 	%f59, 0f00000000;
	@%p9 bra 	$L__BB0_7;
	shl.b32 	%r24, %r5, 2;
	mov.u32 	%r25, _ZZ7reduce1ILj32768EEvPfS0_E13wrapLevelSums;
	add.s32 	%r26, %r25, %r24;
	ld.shared.f32 	%f59, [%r26];
$L__BB0_7:
	mov.b32 	%r27, %f59;
	shfl.sync.down.b32	%r28|%p10, %r27, 16, 31, -1;
	mov.b32 	%f49, %r28;
	add.f32 	%f50, %f59, %f49;
	mov.b32 	%r29, %f50;
	shfl.sync.down.b32	%r30|%p11, %r29, 8, 31, -1;
	mov.b32 	%f51, %r30;
	add.f32 	%f52, %f50, %f51;
	mov.b32 	%r31, %f52;
	shfl.sync.down.b32	%r32|%p12, %r31, 4, 31, -1;
	mov.b32 	%f53, %r32;
	add.f32 	%f54, %f52, %f53;
	mov.b32 	%r33, %f54;
	shfl.sync.down.b32	%r34|%p13, %r33, 2, 31, -1;
	mov.b32 	%f55, %r34;
	add.f32 	%f56, %f54, %f55;
	mov.b32 	%r35, %f56;
	shfl.sync.down.b32	%r36|%p14, %r35, 1, 31, -1;
	mov.b32 	%f57, %r36;
	add.f32 	%f6, %f56, %f57;
	setp.ne.s32 	%p15, %r1, 0;
	@%p15 bra 	$L__BB0_9;
	cvta.to.global.u64 	%rd9, %rd4;
	mul.wide.u32 	%rd10, %r2, 4;
	add.s64 	%rd11, %rd9, %rd10;
	st.global.f32 	[%rd11], %f6;
$L__BB0_9:
	ret;

}


// ===== COMPILED SASS (sm_100) =====

	.target	sm_100

	.elftype	@"ET_EXEC"


//--------------------- .note.nv.tkinfo           --------------------------
	.section	.note.nv.tkinfo,"",@"SHT_NOTE"
	.sectionflags	@"SHF_NOTE_NV_TKINFO"
	.tkinfo
        /*0018*/ 	.word	0x00000002
        /*0030*/ 	.string	""
        /*0030*/ 	.string	"ptxas"
        /*0030*/ 	.string	"Cuda compilation tools, release 13.0, V13.0.88"
        /*0030*/ 	.string	"Build cuda_13.0.r13.0/compiler.36424714_0"
        /*0030*/ 	.string	"-arch sm_100 -m 64 "



//--------------------- .note.nv.cuinfo           --------------------------
	.section	.note.nv.cuinfo,"",@"SHT_NOTE"
	.sectionflags	@"SHF_NOTE_NV_CUINFO"
        /*0018*/ 	.short	0x0002
        /*001a*/ 	.short	0x0064
        /*001c*/ 	.short	0x0082
	.zero		2


//--------------------- .nv.info                  --------------------------
	.section	.nv.info,"",@"SHT_CUDA_INFO"
	.align	4


	//----- nvinfo : EIATTR_REGCOUNT
	.align		4
        /*0000*/ 	.byte	0x04, 0x2f
        /*0002*/ 	.short	(.L_1 - .L_0)
	.align		4
.L_0:
        /*0004*/ 	.word	index@(_Z7reduce1ILj32768EEvPfS0_)
        /*0008*/ 	.word	0x0000001f


	//----- nvinfo : EIATTR_FRAME_SIZE
	.align		4
.L_1:
        /*000c*/ 	.byte	0x04, 0x11
        /*000e*/ 	.short	(.L_3 - .L_2)
	.align		4
.L_2:
        /*0010*/ 	.word	index@(_Z7reduce1ILj32768EEvPfS0_)
        /*0014*/ 	.word	0x00000000


	//----- nvinfo : EIATTR_MIN_STACK_SIZE
	.align		4
.L_3:
        /*0018*/ 	.byte	0x04, 0x12
        /*001a*/ 	.short	(.L_5 - .L_4)
	.align		4
.L_4:
        /*001c*/ 	.word	index@(_Z7reduce1ILj32768EEvPfS0_)
        /*0020*/ 	.word	0x00000000
.L_5:


//--------------------- .nv.compat                --------------------------
	.section	.nv.compat,"",@"SHT_CUDA_COMPAT_INFO"
	.align	4
        /*0000*/ 	.byte	0x02, 0x09, 0x00, 0x00, 0x02, 0x02, 0x01, 0x00, 0x02, 0x05, 0x05, 0x00, 0x03, 0x07, 0x01, 0x01
        /*0010*/ 	.byte	0x02, 0x03, 0x00, 0x00, 0x02, 0x06, 0x01, 0x00, 0x04, 0x0b, 0x08, 0x00, 0x09, 0x00, 0x00, 0x00
        /*0020*/ 	.byte	0x00, 0x00, 0x00, 0x00


//--------------------- .nv.info._Z7reduce1ILj32768EEvPfS0_ --------------------------
	.section	.nv.info._Z7reduce1ILj32768EEvPfS0_,"",@"SHT_CUDA_INFO"
	.sectionflags	@""
	.align	4


	//----- nvinfo : EIATTR_CUDA_API_VERSION
	.align		4
        /*0000*/ 	.byte	0x04, 0x37
        /*0002*/ 	.short	(.L_7 - .L_6)
.L_6:
        /*0004*/ 	.word	0x00000082


	//----- nvinfo : EIATTR_KPARAM_INFO
	.align		4
.L_7:
        /*0008*/ 	.byte	0x04, 0x17
        /*000a*/ 	.short	(.L_9 - .L_8)
.L_8:
        /*000c*/ 	.word	0x00000000
        /*0010*/ 	.short	0x0001
        /*0012*/ 	.short	0x0008
        /*0014*/ 	.byte	0x00, 0xf5, 0x21, 0x00


	//----- nvinfo : EIATTR_KPARAM_INFO
	.align		4
.L_9:
        /*0018*/ 	.byte	0x04, 0x17
        /*001a*/ 	.short	(.L_11 - .L_10)
.L_10:
        /*001c*/ 	.word	0x00000000
        /*0020*/ 	.short	0x0000
        /*0022*/ 	.short	0x0000
        /*0024*/ 	.byte	0x00, 0xf5, 0x21, 0x00


	//----- nvinfo : EIATTR_SPARSE_MMA_MASK
	.align		4
.L_11:
        /*0028*/ 	.byte	0x03, 0x50
        /*002a*/ 	.short	0x0000


	//----- nvinfo : EIATTR_MAXREG_COUNT
	.align		4
        /*002c*/ 	.byte	0x03, 0x1b
        /*002e*/ 	.short	0x00ff


	//----- nvinfo : EIATTR_NUM_BARRIERS
	.align		4
        /*0030*/ 	.byte	0x02, 0x4c
        /*0032*/ 	.byte	0x01
	.zero		1


	//----- nvinfo : EIATTR_MERCURY_ISA_VERSION
	.align		4
        /*0034*/ 	.byte	0x03, 0x5f
        /*0036*/ 	.short	0x0101


	//----- nvinfo : EIATTR_COOP_GROUP_MASK_REGIDS
	.align		4
        /*0038*/ 	.byte	0x04, 0x29
        /*003a*/ 	.short	(.L_13 - .L_12)


	//   ....[0]....
.L_12:
        /*003c*/ 	.word	0xffffffff


	//   ....[1]....
        /*0040*/ 	.word	0xffffffff


	//   ....[2]....
        /*0044*/ 	.word	0xffffffff


	//   ....[3]....
        /*0048*/ 	.word	0xffffffff


	//   ....[4]....
        /*004c*/ 	.word	0xffffffff


	//   ....[5]....
        /*0050*/ 	.word	0xffffffff


	//   ....[6]....
        /*0054*/ 	.word	0xffffffff


	//   ....[7]....
        /*0058*/ 	.word	0xffffffff


	//   ....[8]....
        /*005c*/ 	.word	0xffffffff


	//   ....[9]....
        /*0060*/ 	.word	0xffffffff


	//----- nvinfo : EIATTR_COOP_GROUP_INSTR_OFFSETS
	.align		4
.L_13:
        /*0064*/ 	.byte	0x04, 0x28
        /*0066*/ 	.short	(.L_15 - .L_14)


	//   ....[0]....
.L_14:
        /*0068*/ 	.word	0x000010b0


	//   ....[1]....
        /*006c*/ 	.word	0x000010e0


	//   ....[2]....
        /*0070*/ 	.word	0x00001120


	//   ....[3]....
        /*0074*/ 	.word	0x00001140


	//   ....[4]....
        /*0078*/ 	.word	0x00001160


	//   ....[5]....
        /*007c*/ 	.word	0x00001250


	//   ....[6]....
        /*0080*/ 	.word	0x00001270


	//   ....[7]....
        /*0084*/ 	.word	0x00001290


	//   ....[8]....
        /*0088*/ 	.word	0x000012b0


	//   ....[9]....
        /*008c*/ 	.word	0x000012d0


	//----- nvinfo : EIATTR_VRC_CTA_INIT_COUNT
	.align		4
.L_15:
        /*0090*/ 	.byte	0x02, 0x4a
	.zero		1
	.zero		1


	//----- nvinfo : EIATTR_EXIT_INSTR_OFFSETS
	.align		4
        /*0094*/ 	.byte	0x04, 0x1c
        /*0096*/ 	.short	(.L_17 - .L_16)


	//   ....[0]....
.L_16:
        /*0098*/ 	.word	0x000011a0


	//   ....[1]....
        /*009c*/ 	.word	0x000012e0


	//   ....[2]....
        /*00a0*/ 	.word	0x00001330


	//----- nvinfo : EIATTR_CBANK_PARAM_SIZE
	.align		4
.L_17:
        /*00a4*/ 	.byte	0x03, 0x19
        /*00a6*/ 	.short	0x0010


	//----- nvinfo : EIATTR_PARAM_CBANK
	.align		4
        /*00a8*/ 	.byte	0x04, 0x0a
        /*00aa*/ 	.short	(.L_19 - .L_18)
	.align		4
.L_18:
        /*00ac*/ 	.word	index@(.nv.constant0._Z7reduce1ILj32768EEvPfS0_)
        /*00b0*/ 	.short	0x0380
        /*00b2*/ 	.short	0x0010


	//----- nvinfo : EIATTR_SW_WAR
	.align		4
.L_19:
        /*00b4*/ 	.byte	0x04, 0x36
        /*00b6*/ 	.short	(.L_21 - .L_20)
.L_20:
        /*00b8*/ 	.word	0x00000008
.L_21:


//--------------------- .nv.callgraph             --------------------------
	.section	.nv.callgraph,"",@"SHT_CUDA_CALLGRAPH"
	.align	4
	.sectionentsize	8
	.align		4
        /*0000*/ 	.word	0x00000000
	.align		4
        /*0004*/ 	.word	0xffffffff
	.align		4
        /*0008*/ 	.word	0x00000000
	.align		4
        /*000c*/ 	.word	0xfffffffe
	.align		4
        /*0010*/ 	.word	0x00000000
	.align		4
        /*0014*/ 	.word	0xfffffffd
	.align		4
        /*0018*/ 	.word	0x00000000
	.align		4
        /*001c*/ 	.word	0xfffffffc


//--------------------- .text._Z7reduce1ILj32768EEvPfS0_ --------------------------
	.section	.text._Z7reduce1ILj32768EEvPfS0_,"ax",@progbits
	.align	128
        .global         _Z7reduce1ILj32768EEvPfS0_
        .type           _Z7reduce1ILj32768EEvPfS0_,@function
        .size           _Z7reduce1ILj32768EEvPfS0_,(.L_x_1 - _Z7reduce1ILj32768EEvPfS0_)
        .other          _Z7reduce1ILj32768EEvPfS0_,@"STO_CUDA_ENTRY STV_DEFAULT"
_Z7reduce1ILj32768EEvPfS0_:
.text._Z7reduce1ILj32768EEvPfS0_:
[----:B------:R-:W-:Y:S01]  /*0000*/  LDC R1, c[0x0][0x37c] ;  /* 0x0000df00ff017b82 */ /* 0x000fe20000000800 */
[----:B------:R-:W0:Y:S07]  /*0010*/  S2R R0, SR_CTAID.X ;  /* 0x0000000000007919 */ /* 0x000e2e0000002500 */
[----:B------:R-:W1:Y:S01]  /*0020*/  LDC.64 R2, c[0x0][0x380] ;  /* 0x0000e000ff027b82 */ /* 0x000e620000000a00 */
[----:B------:R-:W2:Y:S01]  /*0030*/  LDCU.64 UR6, c[0x0][0x358] ;  /* 0x00006b00ff0677ac */ /* 0x000ea20008000a00 */
[----:B------:R-:W3:Y:S01]  /*0040*/  S2R R4, SR_TID.X ;  /* 0x0000000000047919 */ /* 0x000ee20000002100 */
[----:B0-----:R-:W-:-:S04]  /*0050*/  SHF.L.U32 R5, R0, 0xf, RZ ;  /* 0x0000000f00057819 */ /* 0x001fc800000006ff */
[----:B---3--:R-:W-:-:S05]  /*0060*/  LOP3.LUT R5, R4, R5, RZ, 0xfc, !PT ;  /* 0x0000000504057212 */ /* 0x008fca00078efcff */
[----:B-1----:R-:W-:-:S05]  /*0070*/  IMAD.WIDE.U32 R2, R5, 0x4, R2 ;  /* 0x0000000405027825 */ /* 0x002fca00078e0002 */
[----:B--2---:R-:W2:Y:S04]  /*0080*/  LDG.E R6, desc[UR6][R2.64] ;  /* 0x0000000602067981 */ /* 0x004ea8000c1e1900 */
[----:B------:R-:W3:Y:S04]  /*0090*/  LDG.E R7, desc[UR6][R2.64+0x400] ;  /* 0x0004000602077981 */ /* 0x000ee8000c1e1900 */
[----:B------:R-:W4:Y:S04]  /*00a0*/  LDG.E R27, desc[UR6][R2.64+0x800] ;  /* 0x00080006021b7981 */ /* 0x000f28000c1e1900 */
[----:B------:R-:W5:Y:S04]  /*00b0*/  LDG.E R5, desc[UR6][R2.64+0xc00] ;  /* 0x000c000602057981 */ /* 0x000f68000c1e1900 */
        /* <DEDUP_REMOVED lines=17> */
[----:B------:R-:W5:Y:S01]  /*01d0*/  LDG.E R8, desc[UR6][R2.64+0x5400] ;  /* 0x0054000602087981 */ /* 0x000f62000c1e1900 */
[----:B--2---:R-:W-:-:S04]  /*01e0*/  FADD R6, RZ, R6 ;  /* 0x00000006ff067221 */ /* 0x004fc80000000000 */
[----:B---3--:R-:W-:Y:S02]  /*01f0*/  FADD R6, R6, R7 ;  /* 0x0000000706067221 */ /* 0x008fe40000000000 */
[----:B------:R-:W2:Y:S02]  /*0200*/  LDG.E R7, desc[UR6][R2.64+0x5800] ;  /* 0x0058000602077981 */ /* 0x000ea4000c1e1900 */
[----:B----4-:R-:W-:Y:S02]  /*0210*/  FADD R26, R6, R27 ;  /* 0x0000001b061a7221 */ /* 0x010fe40000000000 */
[----:B------:R-:W3:Y:S02]  /*0220*/  LDG.E R6, desc[UR6][R2.64+0x5c00] ;  /* 0x005c000602067981 */ /* 0x000ee4000c1e1900 */
[----:B-----5:R-:W-:Y:S02]  /*0230*/  FADD R26, R26, R5 ;  /* 0x000000051a1a7221 */ /* 0x020fe40000000000 */
[----:B------:R-:W4:Y:S02]  /*0240*/  LDG.E R5, desc[UR6][R2.64+0x6000] ;  /* 0x0060000602057981 */ /* 0x000f24000c1e1900 */
[----:B------:R-:W-:-:S02]  /*0250*/  FADD R27, R26, R19 ;  /* 0x000000131a1b7221 */ /* 0x000fc40000000000 */
[----:B------:R-:W5:Y:S02]  /*0260*/  LDG.E R19, desc[UR6][R2.64+0x6400] ;  /* 0x0064000602137981 */ /* 0x000f64000c1e1900 */
[----:B------:R-:W-:Y:S02]  /*0270*/  FADD R26, R27, R18 ;  /* 0x000000121b1a7221 */ /* 0x000fe40000000000 */
[----:B------:R-:W5:Y:S02]  /*0280*/  LDG.E R18, desc[UR6][R2.64+0x6800] ;  /* 0x0068000602127981 */ /* 0x000f64000c1e1900 */
[----:B------:R-:W-:Y:S02]  /*0290*/  FADD R27, R26, R17 ;  /* 0x000000111a1b7221 */ /* 0x000fe40000000000 */
[----:B------:R-:W5:Y:S02]  /*02a0*/  LDG.E R17, desc[UR6][R2.64+0x6c00] ;  /* 0x006c000602117981 */ /* 0x000f64000c1e1900 */
        /* <DEDUP_REMOVED lines=30> */
[----:B--2---:R-:W-:-:S02]  /*0490*/  FADD R27, R26, R7 ;  /* 0x000000071a1b7221 */ /* 0x004fc40000000000 */
[----:B------:R-:W2:Y:S02]  /*04a0*/  LDG.E R7, desc[UR6][R2.64+0xac00] ;  /* 0x00ac000602077981 */ /* 0x000ea4000c1e1900 */
[----:B---3--:R-:W-:Y:S02]  /*04b0*/  FADD R26, R27, R6 ;  /* 0x000000061b1a7221 */ /* 0x008fe40000000000 */
[----:B------:R-:W3:Y:S02]  /*04c0*/  LDG.E R6, desc[UR6][R2.64+0xb000] ;  /* 0x00b0000602067981 */ /* 0x000ee4000c1e1900 */
[----:B----4-:R-:W-:Y:S02]  /*04d0*/  FADD R26, R26, R5 ;  /* 0x000000051a1a7221 */ /* 0x010fe40000000000 */
[----:B------:R-:W4:Y:S02]  /*04e0*/  LDG.E R5, desc[UR6][R2.64+0xb400] ;  /* 0x00b4000602057981 */ /* 0x000f24000c1e1900 */
[----:B-----5:R-:W-:-:S02]  /*04f0*/  FADD R27, R26, R19 ;  /* 0x000000131a1b7221 */ /* 0x020fc40000000000 */
        /* <DEDUP_REMOVED lines=160> */
[----:B------:R-:W5:Y:S04]  /*0f00*/  LDG.E R8, desc[UR6][R2.64+0x1f800] ;  /* 0x01f8000602087981 */ /* 0x000f68000c1e1900 */
[----:B------:R-:W5:Y:S01]  /*0f10*/  LDG.E R26, desc[UR6][R2.64+0x1fc00] ;  /* 0x01fc0006021a7981 */ /* 0x000f62000c1e1900 */
[----:B------:R-:W-:Y:S01]  /*0f20*/  ISETP.GT.U32.AND P1, PT, R4, 0x1f, PT ;  /* 0x0000001f0400780c */ /* 0x000fe20003f24070 */
[----:B--2---:R-:W-:-:S04]  /*0f30*/  FADD R7, R28, R7 ;  /* 0x000000071c077221 */ /* 0x004fc80000000000 */
[----:B---3--:R-:W-:Y:S01]  /*0f40*/  FADD R6, R7, R6 ;  /* 0x0000000607067221 */ /* 0x008fe20000000000 */
[----:B------:R-:W-:-:S03]  /*0f50*/  LOP3.LUT P0, R7, R4, 0x1f, RZ, 0xc0, !PT ;  /* 0x0000001f04077812 */ /* 0x000fc6000780c0ff */
[----:B----4-:R-:W-:-:S04]  /*0f60*/  FADD R6, R6, R5 ;  /* 0x0000000506067221 */ /* 0x010fc80000000000 */
[----:B-----5:R-:W-:-:S04]  /*0f70*/  FADD R19, R6, R19 ;  /* 0x0000001306137221 */ /* 0x020fc80000000000 */
[----:B------:R-:W-:-:S04]  /*0f80*/  FADD R18, R19, R18 ;  /* 0x0000001213127221 */ /* 0x000fc80000000000 */
        /* <DEDUP_REMOVED lines=14> */
[----:B------:R-:W-:Y:S02]  /*1070*/  FADD R9, R10, R9 ;  /* 0x000000090a097221 */ /* 0x000fe40000000000 */
[----:B------:R-:W0:Y:S02]  /*1080*/  @!P0 S2R R10, SR_CgaCtaId ;  /* 0x00000000000a8919 */ /* 0x000e240000008800 */
[----:B------:R-:W-:-:S04]  /*1090*/  FADD R9, R9, R8 ;  /* 0x0000000809097221 */ /* 0x000fc80000000000 */
[----:B------:R-:W-:-:S05]  /*10a0*/  FADD R9, R9, R26 ;  /* 0x0000001a09097221 */ /* 0x000fca0000000000 */
[----:B------:R-:W1:Y:S02]  /*10b0*/  SHFL.DOWN PT, R2, R9, 0x10, 0x1f ;  /* 0x0a001f0009027f89 */ /* 0x000e6400000e0000 */
[----:B-1----:R-:W-:Y:S01]  /*10c0*/  FADD R2, R9, R2 ;  /* 0x0000000209027221 */ /* 0x002fe20000000000 */
[----:B------:R-:W-:-:S04]  /*10d0*/  @!P0 MOV R9, 0x400 ;  /* 0x0000040000098802 */ /* 0x000fc80000000f00 */
[----:B------:R-:W1:Y:S01]  /*10e0*/  SHFL.DOWN PT, R3, R2, 0x8, 0x1f ;  /* 0x09001f0002037f89 */ /* 0x000e6200000e0000 */
[----:B0-----:R-:W-:-:S04]  /*10f0*/  @!P0 LEA R9, R10, R9, 0x18 ;  /* 0x000000090a098211 */ /* 0x001fc800078ec0ff */
[----:B------:R-:W-:Y:S01]  /*1100*/  @!P0 LEA.HI R9, R4, R9, RZ, 0x1d ;  /* 0x0000000904098211 */ /* 0x000fe200078fe8ff */
[----:B-1----:R-:W-:-:S05]  /*1110*/  FADD R3, R2, R3 ;  /* 0x0000000302037221 */ /* 0x002fca0000000000 */
[----:B------:R-:W0:Y:S02]  /*1120*/  SHFL.DOWN PT, R6, R3, 0x4, 0x1f ;  /* 0x08801f0003067f89 */ /* 0x000e2400000e0000 */
[----:B0-----:R-:W-:-:S05]  /*1130*/  FADD R6, R3, R6 ;  /* 0x0000000603067221 */ /* 0x001fca0000000000 */
[----:B------:R-:W0:Y:S02]  /*1140*/  SHFL.DOWN PT, R5, R6, 0x2, 0x1f ;  /* 0x08401f0006057f89 */ /* 0x000e2400000e0000 */
[----:B0-----:R-:W-:-:S05]  /*1150*/  FADD R5, R6, R5 ;  /* 0x0000000506057221 */ /* 0x001fca0000000000 */
[----:B------:R-:W0:Y:S02]  /*1160*/  SHFL.DOWN PT, R8, R5, 0x1, 0x1f ;  /* 0x08201f0005087f89 */ /* 0x000e2400000e0000 */
[----:B0-----:R-:W-:-:S05]  /*1170*/  FADD R8, R5, R8 ;  /* 0x0000000805087221 */ /* 0x001fca0000000000 */
[----:B------:R0:W-:Y:S01]  /*1180*/  @!P0 STS [R9], R8 ;  /* 0x0000000809008388 */ /* 0x0001e20000000800 */
[----:B------:R-:W-:Y:S06]  /*1190*/  BAR.SYNC.DEFER_BLOCKING 0x0 ;  /* 0x0000000000007b1d */ /* 0x000fec0000010000 */
[----:B------:R-:W-:Y:S05]  /*11a0*/  @P1 EXIT ;  /* 0x000000000000194d */ /* 0x000fea0003800000 */
[----:B------:R-:W1:Y:S02]  /*11b0*/  LDCU UR4, c[0x0][0x360] ;  /* 0x00006c00ff0477ac */ /* 0x000e640008000800 */
[----:B-1----:R-:W-:-:S06]  /*11c0*/  USHF.R.U32.HI UR4, URZ, 0x5, UR4 ;  /* 0x00000005ff047899 */ /* 0x002fcc0008011604 */
[----:B------:R-:W-:-:S13]  /*11d0*/  ISETP.GE.U32.AND P0, PT, R7, UR4, PT ;  /* 0x0000000407007c0c */ /* 0x000fda000bf06070 */
[----:B------:R-:W1:Y:S01]  /*11e0*/  @!P0 S2R R3, SR_CgaCtaId ;  /* 0x0000000000038919 */ /* 0x000e620000008800 */
[----:B------:R-:W-:-:S04]  /*11f0*/  @!P0 MOV R2, 0x400 ;  /* 0x0000040000028802 */ /* 0x000fc80000000f00 */
[----:B-1----:R-:W-:Y:S01]  /*1200*/  @!P0 LEA R6, R3, R2, 0x18 ;  /* 0x0000000203068211 */ /* 0x002fe200078ec0ff */
[----:B------:R-:W-:-:S03]  /*1210*/  HFMA2 R2, -RZ, RZ, 0, 0 ;  /* 0x00000000ff027431 */ /* 0x000fc600000001ff */
[----:B------:R-:W-:-:S05]  /*1220*/  @!P0 LEA R7, R7, R6, 0x2 ;  /* 0x0000000607078211 */ /* 0x000fca00078e10ff */
[----:B------:R-:W1:Y:S01]  /*1230*/  @!P0 LDS R2, [R7] ;  /* 0x0000000007028984 */ /* 0x000e620000000800 */
[----:B------:R-:W-:-:S03]  /*1240*/  ISETP.NE.AND P0, PT, R4, RZ, PT ;  /* 0x000000ff0400720c */ /* 0x000fc60003f05270 */
[----:B-1----:R-:W1:Y:S02]  /*1250*/  SHFL.DOWN PT, R3, R2, 0x10, 0x1f ;  /* 0x0a001f0002037f89 */ /* 0x002e6400000e0000 */
[----:B-1----:R-:W-:-:S05]  /*1260*/  FADD R3, R3, R2 ;  /* 0x0000000203037221 */ /* 0x002fca0000000000 */
[----:B------:R-:W1:Y:S02]  /*1270*/  SHFL.DOWN PT, R6, R3, 0x8, 0x1f ;  /* 0x09001f0003067f89 */ /* 0x000e6400000e0000 */
[----:B-1----:R-:W-:-:S05]  /*1280*/  FADD R6, R3, R6 ;  /* 0x0000000603067221 */ /* 0x002fca0000000000 */
[----:B------:R-:W1:Y:S02]  /*1290*/  SHFL.DOWN PT, R5, R6, 0x4, 0x1f ;  /* 0x08801f0006057f89 */ /* 0x000e6400000e0000 */
[----:B-1----:R-:W-:-:S05]  /*12a0*/  FADD R5, R6, R5 ;  /* 0x0000000506057221 */ /* 0x002fca0000000000 */
[----:B0-----:R-:W0:Y:S02]  /*12b0*/  SHFL.DOWN PT, R8, R5, 0x2, 0x1f ;  /* 0x08401f0005087f89 */ /* 0x001e2400000e0000 */
[----:B0-----:R-:W-:-:S05]  /*12c0*/  FADD R8, R5, R8 ;  /* 0x0000000805087221 */ /* 0x001fca0000000000 */
[----:B------:R0:W1:Y:S01]  /*12d0*/  SHFL.DOWN PT, R9, R8, 0x1, 0x1f ;  /* 0x08201f0008097f89 */ /* 0x00006200000e0000 */
[----:B------:R-:W-:Y:S05]  /*12e0*/  @P0 EXIT ;  /* 0x000000000000094d */ /* 0x000fea0003800000 */
[----:B------:R-:W2:Y:S01]  /*12f0*/  LDC.64 R2, c[0x0][0x388] ;  /* 0x0000e200ff027b82 */ /* 0x000ea20000000a00 */
[----:B-1----:R-:W-:Y:S01]  /*1300*/  FADD R9, R8, R9 ;  /* 0x0000000908097221 */ /* 0x002fe20000000000 */
[----:B--2---:R-:W-:-:S05]  /*1310*/  IMAD.WIDE.U32 R2, R0, 0x4, R2 ;  /* 0x0000000400027825 */ /* 0x004fca00078e0002 */
[----:B------:R-:W-:Y:S01]  /*1320*/  STG.E desc[UR6][R2.64], R9 ;  /* 0x0000000902007986 */ /* 0x000fe2000c101906 */
[----:B------:R-:W-:Y:S05]  /*1330*/  EXIT ;  /* 0x000000000000794d */ /* 0x000fea0003800000 */
.L_x_0:
[----:B------:R-:W-:-:S00]  /*1340*/  BRA `(.L_x_0) ;  /* 0xfffffffc00fc7947 */ /* 0x000fc0000383ffff */
[----:B------:R-:W-:-:S00]  /*1350*/  NOP ;  /* 0x0000000000007918 */ /* 0x000fc00000000000 */
        /* <DEDUP_REMOVED lines=10> */
.L_x_1:


//--------------------- .nv.shared._Z7reduce1ILj32768EEvPfS0_ --------------------------
	.section	.nv.shared._Z7reduce1ILj32768EEvPfS0_,"aw",@nobits
	.sectionflags	@""
	.align	4
.nv.shared._Z7reduce1ILj32768EEvPfS0_:
	.zero		1152


//--------------------- .nv.shared.reserved.0     --------------------------
	.section	.nv.shared.reserved.0,"aw",@nobits
	.weak		__nv_reservedSMEM_offset_0_alias
	.size		__nv_reservedSMEM_offset_0_alias, 0, 64
	.other		__nv_reservedSMEM_offset_0_alias,@"STO_CUDA_RESERVED_SHARED STV_DEFAULT"
__nv_reservedSMEM_offset_0_alias:
	.zero		0
	.zero		64


//--------------------- .nv.constant0._Z7reduce1ILj32768EEvPfS0_ --------------------------
	.section	.nv.constant0._Z7reduce1ILj32768EEvPfS0_,"a",@progbits
	.sectionflags	@""
	.align	4
.nv.constant0._Z7reduce1ILj32768EEvPfS0_:
	.zero		912


//--------------------- SYMBOLS --------------------------

	.type		.nv.reservedSmem.offset0,@object
	.size		.nv.reservedSmem.offset0,0x4
	.type		.nv.reservedSmem.cap,@object
	.size		.nv.reservedSmem.cap,0x4
